//
// Generated by NVIDIA NVVM Compiler
//
// Compiler Build ID: CL-36424714
// Cuda compilation tools, release 13.0, V13.0.88
// Based on NVVM 20.0.0
//

.version 9.0
.target sm_100
.address_size 64

	// .globl	_Z10cudaKerneliPKfS0_Pf

.visible .entry _Z10cudaKerneliPKfS0_Pf(
	.param .u32 _Z10cudaKerneliPKfS0_Pf_param_0,
	.param .u64 .ptr .align 1 _Z10cudaKerneliPKfS0_Pf_param_1,
	.param .u64 .ptr .align 1 _Z10cudaKerneliPKfS0_Pf_param_2,
	.param .u64 .ptr .align 1 _Z10cudaKerneliPKfS0_Pf_param_3
)
{
	.reg .pred 	%p<10>;
	.reg .b32 	%r<40>;
	.reg .b32 	%f<67>;
	.reg .b64 	%rd<67>;

	ld.param.u32 	%r18, [_Z10cudaKerneliPKfS0_Pf_param_0];
	ld.param.u64 	%rd14, [_Z10cudaKerneliPKfS0_Pf_param_1];
	ld.param.u64 	%rd15, [_Z10cudaKerneliPKfS0_Pf_param_2];
	cvta.to.global.u64 	%rd1, %rd15;
	cvta.to.global.u64 	%rd2, %rd14;
	mov.u32 	%r19, %ctaid.y;
	mov.u32 	%r20, %ntid.y;
	mov.u32 	%r21, %tid.y;
	mad.lo.s32 	%r1, %r19, %r20, %r21;
	mov.u32 	%r22, %ctaid.x;
	mov.u32 	%r23, %ntid.x;
	mov.u32 	%r24, %tid.x;
	mad.lo.s32 	%r2, %r22, %r23, %r24;
	max.s32 	%r25, %r1, %r2;
	setp.ge.s32 	%p1, %r25, %r18;
	@%p1 bra 	$L__BB0_13;
	mul.lo.s32 	%r3, %r1, %r18;
	and.b32  	%r4, %r18, 7;
	setp.lt.u32 	%p2, %r18, 8;
	mov.f32 	%f66, 0f00000000;
	mov.b32 	%r38, 0;
	@%p2 bra 	$L__BB0_4;
	and.b32  	%r38, %r18, 2147483640;
	neg.s32 	%r36, %r38;
	mul.wide.s32 	%rd16, %r18, 4;
	add.s64 	%rd3, %rd1, %rd16;
	shl.b32 	%r7, %r18, 3;
	mul.wide.s32 	%rd17, %r18, 8;
	add.s64 	%rd4, %rd1, %rd17;
	mul.wide.s32 	%rd18, %r18, 12;
	add.s64 	%rd5, %rd1, %rd18;
	mul.wide.s32 	%rd19, %r18, 16;
	add.s64 	%rd6, %rd1, %rd19;
	mul.wide.s32 	%rd20, %r18, 20;
	add.s64 	%rd7, %rd1, %rd20;
	mul.wide.s32 	%rd21, %r18, 24;
	add.s64 	%rd8, %rd1, %rd21;
	mul.wide.s32 	%rd22, %r18, 28;
	add.s64 	%rd9, %rd1, %rd22;
	mul.wide.u32 	%rd23, %r3, 4;
	add.s64 	%rd24, %rd23, %rd2;
	add.s64 	%rd66, %rd24, 16;
	mov.f32 	%f66, 0f00000000;
	mov.u32 	%r35, %r2;
$L__BB0_3:
	.pragma "nounroll";
	mul.wide.s32 	%rd25, %r35, 4;
	add.s64 	%rd26, %rd3, %rd25;
	add.s64 	%rd27, %rd4, %rd25;
	add.s64 	%rd28, %rd5, %rd25;
	add.s64 	%rd29, %rd6, %rd25;
	add.s64 	%rd30, %rd7, %rd25;
	add.s64 	%rd31, %rd8, %rd25;
	add.s64 	%rd32, %rd9, %rd25;
	add.s64 	%rd33, %rd1, %rd25;
	ld.global.nc.f32 	%f16, [%rd66+-16];
	ld.global.nc.f32 	%f17, [%rd33];
	fma.rn.f32 	%f18, %f16, %f17, %f66;
	ld.global.nc.f32 	%f19, [%rd66+-12];
	ld.global.nc.f32 	%f20, [%rd26];
	fma.rn.f32 	%f21, %f19, %f20, %f18;
	ld.global.nc.f32 	%f22, [%rd66+-8];
	ld.global.nc.f32 	%f23, [%rd27];
	fma.rn.f32 	%f24, %f22, %f23, %f21;
	ld.global.nc.f32 	%f25, [%rd66+-4];
	ld.global.nc.f32 	%f26, [%rd28];
	fma.rn.f32 	%f27, %f25, %f26, %f24;
	ld.global.nc.f32 	%f28, [%rd66];
	ld.global.nc.f32 	%f29, [%rd29];
	fma.rn.f32 	%f30, %f28, %f29, %f27;
	ld.global.nc.f32 	%f31, [%rd66+4];
	ld.global.nc.f32 	%f32, [%rd30];
	fma.rn.f32 	%f33, %f31, %f32, %f30;
	ld.global.nc.f32 	%f34, [%rd66+8];
	ld.global.nc.f32 	%f35, [%rd31];
	fma.rn.f32 	%f36, %f34, %f35, %f33;
	ld.global.nc.f32 	%f37, [%rd66+12];
	ld.global.nc.f32 	%f38, [%rd32];
	fma.rn.f32 	%f66, %f37, %f38, %f36;
	add.s32 	%r36, %r36, 8;
	add.s32 	%r35, %r35, %r7;
	add.s64 	%rd66, %rd66, 32;
	setp.ne.s32 	%p3, %r36, 0;
	@%p3 bra 	$L__BB0_3;
$L__BB0_4:
	setp.eq.s32 	%p4, %r4, 0;
	@%p4 bra 	$L__BB0_12;
	and.b32  	%r13, %r18, 3;
	setp.lt.u32 	%p5, %r4, 4;
	@%p5 bra 	$L__BB0_7;
	add.s32 	%r27, %r38, %r3;
	mul.wide.u32 	%rd34, %r27, 4;
	add.s64 	%rd35, %rd2, %rd34;
	ld.global.nc.f32 	%f40, [%rd35];
	mad.lo.s32 	%r28, %r38, %r18, %r2;
	mul.wide.s32 	%rd36, %r28, 4;
	add.s64 	%rd37, %rd1, %rd36;
	ld.global.nc.f32 	%f41, [%rd37];
	fma.rn.f32 	%f42, %f40, %f41, %f66;
	cvt.u64.u32 	%rd38, %r3;
	cvt.u64.u32 	%rd39, %r38;
	add.s64 	%rd40, %rd39, %rd38;
	shl.b64 	%rd41, %rd40, 2;
	add.s64 	%rd42, %rd2, %rd41;
	ld.global.nc.f32 	%f43, [%rd42+4];
	mul.wide.s32 	%rd43, %r18, 4;
	add.s64 	%rd44, %rd37, %rd43;
	ld.global.nc.f32 	%f44, [%rd44];
	fma.rn.f32 	%f45, %f43, %f44, %f42;
	ld.global.nc.f32 	%f46, [%rd42+8];
	add.s64 	%rd45, %rd44, %rd43;
	ld.global.nc.f32 	%f47, [%rd45];
	fma.rn.f32 	%f48, %f46, %f47, %f45;
	ld.global.nc.f32 	%f49, [%rd42+12];
	add.s64 	%rd46, %rd45, %rd43;
	ld.global.nc.f32 	%f50, [%rd46];
	fma.rn.f32 	%f66, %f49, %f50, %f48;
	add.s32 	%r38, %r38, 4;
$L__BB0_7:
	setp.eq.s32 	%p6, %r13, 0;
	@%p6 bra 	$L__BB0_12;
	setp.eq.s32 	%p7, %r13, 1;
	@%p7 bra 	$L__BB0_10;
	add.s32 	%r29, %r38, %r3;
	mul.wide.u32 	%rd47, %r29, 4;
	add.s64 	%rd48, %rd2, %rd47;
	ld.global.nc.f32 	%f52, [%rd48];
	mad.lo.s32 	%r30, %r38, %r18, %r2;
	mul.wide.s32 	%rd49, %r30, 4;
	add.s64 	%rd50, %rd1, %rd49;
	ld.global.nc.f32 	%f53, [%rd50];
	fma.rn.f32 	%f54, %f52, %f53, %f66;
	cvt.u64.u32 	%rd51, %r3;
	cvt.u64.u32 	%rd52, %r38;
	add.s64 	%rd53, %rd52, %rd51;
	shl.b64 	%rd54, %rd53, 2;
	add.s64 	%rd55, %rd2, %rd54;
	ld.global.nc.f32 	%f55, [%rd55+4];
	mul.wide.s32 	%rd56, %r18, 4;
	add.s64 	%rd57, %rd50, %rd56;
	ld.global.nc.f32 	%f56, [%rd57];
	fma.rn.f32 	%f66, %f55, %f56, %f54;
	add.s32 	%r38, %r38, 2;
$L__BB0_10:
	and.b32  	%r31, %r18, 1;
	setp.eq.b32 	%p8, %r31, 1;
	not.pred 	%p9, %p8;
	@%p9 bra 	$L__BB0_12;
	add.s32 	%r32, %r38, %r3;
	mul.wide.u32 	%rd58, %r32, 4;
	add.s64 	%rd59, %rd2, %rd58;
	ld.global.nc.f32 	%f57, [%rd59];
	mad.lo.s32 	%r33, %r38, %r18, %r2;
	mul.wide.s32 	%rd60, %r33, 4;
	add.s64 	%rd61, %rd1, %rd60;
	ld.global.nc.f32 	%f58, [%rd61];
	fma.rn.f32 	%f66, %f57, %f58, %f66;
$L__BB0_12:
	ld.param.u64 	%rd65, [_Z10cudaKerneliPKfS0_Pf_param_3];
	add.s32 	%r34, %r3, %r2;
	cvta.to.global.u64 	%rd62, %rd65;
	mul.wide.s32 	%rd63, %r34, 4;
	add.s64 	%rd64, %rd62, %rd63;
	st.global.f32 	[%rd64], %f66;
$L__BB0_13:
	ret;

}


// ===== COMPILED SASS (sm_100) =====

	.target	sm_100

	.elftype	@"ET_EXEC"


//--------------------- .note.nv.tkinfo           --------------------------
	.section	.note.nv.tkinfo,"",@"SHT_NOTE"
	.sectionflags	@"SHF_NOTE_NV_TKINFO"
	.tkinfo
        /*0018*/ 	.word	0x00000002
        /*0030*/ 	.string	""
        /*0030*/ 	.string	"ptxas"
        /*0030*/ 	.string	"Cuda compilation tools, release 13.0, V13.0.88"
        /*0030*/ 	.string	"Build cuda_13.0.r13.0/compiler.36424714_0"
        /*0030*/ 	.string	"-arch sm_100 -m 64 "



//--------------------- .note.nv.cuinfo           --------------------------
	.section	.note.nv.cuinfo,"",@"SHT_NOTE"
	.sectionflags	@"SHF_NOTE_NV_CUINFO"
        /*0018*/ 	.short	0x0002
        /*001a*/ 	.short	0x0064
        /*001c*/ 	.short	0x0082
	.zero		2


//--------------------- .nv.info                  --------------------------
	.section	.nv.info,"",@"SHT_CUDA_INFO"
	.align	4


	//----- nvinfo : EIATTR_REGCOUNT
	.align		4
        /*0000*/ 	.byte	0x04, 0x2f
        /*0002*/ 	.short	(.L_1 - .L_0)
	.align		4
.L_0:
        /*0004*/ 	.word	index@(_Z10cudaKerneliPKfS0_Pf)
        /*0008*/ 	.word	0x0000001e


	//----- nvinfo : EIATTR_FRAME_SIZE
	.align		4
.L_1:
        /*000c*/ 	.byte	0x04, 0x11
        /*000e*/ 	.short	(.L_3 - .L_2)
	.align		4
.L_2:
        /*0010*/ 	.word	index@(_Z10cudaKerneliPKfS0_Pf)
        /*0014*/ 	.word	0x00000000


	//----- nvinfo : EIATTR_MIN_STACK_SIZE
	.align		4
.L_3:
        /*0018*/ 	.byte	0x04, 0x12
        /*001a*/ 	.short	(.L_5 - .L_4)
	.align		4
.L_4:
        /*001c*/ 	.word	index@(_Z10cudaKerneliPKfS0_Pf)
        /*0020*/ 	.word	0x00000000
.L_5:


//--------------------- .nv.compat                --------------------------
	.section	.nv.compat,"",@"SHT_CUDA_COMPAT_INFO"
	.align	4
        /*0000*/ 	.byte	0x02, 0x09, 0x00, 0x00, 0x02, 0x02, 0x01, 0x00, 0x02, 0x05, 0x05, 0x00, 0x03, 0x07, 0x01, 0x01
        /*0010*/ 	.byte	0x02, 0x03, 0x00, 0x00, 0x02, 0x06, 0x01, 0x00, 0x04, 0x0b, 0x08, 0x00, 0x09, 0x00, 0x00, 0x00
        /*0020*/ 	.byte	0x00, 0x00, 0x00, 0x00


//--------------------- .nv.info._Z10cudaKerneliPKfS0_Pf --------------------------
	.section	.nv.info._Z10cudaKerneliPKfS0_Pf,"",@"SHT_CUDA_INFO"
	.sectionflags	@""
	.align	4


	//----- nvinfo : EIATTR_CUDA_API_VERSION
	.align		4
        /*0000*/ 	.byte	0x04, 0x37
        /*0002*/ 	.short	(.L_7 - .L_6)
.L_6:
        /*0004*/ 	.word	0x00000082


	//----- nvinfo : EIATTR_KPARAM_INFO
	.align		4
.L_7:
        /*0008*/ 	.byte	0x04, 0x17
        /*000a*/ 	.short	(.L_9 - .L_8)
.L_8:
        /*000c*/ 	.word	0x00000000
        /*0010*/ 	.short	0x0003
        /*0012*/ 	.short	0x0018
        /*0014*/ 	.byte	0x00, 0xf5, 0x21, 0x00


	//----- nvinfo : EIATTR_KPARAM_INFO
	.align		4
.L_9:
        /*0018*/ 	.byte	0x04, 0x17
        /*001a*/ 	.short	(.L_11 - .L_10)
.L_10:
        /*001c*/ 	.word	0x00000000
        /*0020*/ 	.short	0x0002
        /*0022*/ 	.short	0x0010
        /*0024*/ 	.byte	0x00, 0xf5, 0x21, 0x00


	//----- nvinfo : EIATTR_KPARAM_INFO
	.align		4
.L_11:
        /*0028*/ 	.byte	0x04, 0x17
        /*002a*/ 	.short	(.L_13 - .L_12)
.L_12:
        /*002c*/ 	.word	0x00000000
        /*0030*/ 	.short	0x0001
        /*0032*/ 	.short	0x0008
        /*0034*/ 	.byte	0x00, 0xf5, 0x21, 0x00


	//----- nvinfo : EIATTR_KPARAM_INFO
	.align		4
.L_13:
        /*0038*/ 	.byte	0x04, 0x17
        /*003a*/ 	.short	(.L_15 - .L_14)
.L_14:
        /*003c*/ 	.word	0x00000000
        /*0040*/ 	.short	0x0000
        /*0042*/ 	.short	0x0000
        /*0044*/ 	.byte	0x00, 0xf0, 0x11, 0x00


	//----- nvinfo : EIATTR_SPARSE_MMA_MASK
	.align		4
.L_15:
        /*0048*/ 	.byte	0x03, 0x50
        /*004a*/ 	.short	0x0000


	//----- nvinfo : EIATTR_MAXREG_COUNT
	.align		4
        /*004c*/ 	.byte	0x03, 0x1b
        /*004e*/ 	.short	0x00ff


	//----- nvinfo : EIATTR_MERCURY_ISA_VERSION
	.align		4
        /*0050*/ 	.byte	0x03, 0x5f
        /*0052*/ 	.short	0x0101


	//----- nvinfo : EIATTR_VRC_CTA_INIT_COUNT
	.align		4
        /*0054*/ 	.byte	0x02, 0x4a
	.zero		1
	.zero		1


	//----- nvinfo : EIATTR_EXIT_INSTR_OFFSETS
	.align		4
        /*0058*/ 	.byte	0x04, 0x1c
        /*005a*/ 	.short	(.L_17 - .L_16)


	//   ....[0]....
.L_16:
        /*005c*/ 	.word	0x000000c0


	//   ....[1]....
        /*0060*/ 	.word	0x00000aa0


	//----- nvinfo : EIATTR_CBANK_PARAM_SIZE
	.align		4
.L_17:
        /*0064*/ 	.byte	0x03, 0x19
        /*0066*/ 	.short	0x0020


	//----- nvinfo : EIATTR_PARAM_CBANK
	.align		4
        /*0068*/ 	.byte	0x04, 0x0a
        /*006a*/ 	.short	(.L_19 - .L_18)
	.align		4
.L_18:
        /*006c*/ 	.word	index@(.nv.constant0._Z10cudaKerneliPKfS0_Pf)
        /*0070*/ 	.short	0x0380
        /*0072*/ 	.short	0x0020


	//----- nvinfo : EIATTR_SW_WAR
	.align		4
.L_19:
        /*0074*/ 	.byte	0x04, 0x36
        /*0076*/ 	.short	(.L_21 - .L_20)
.L_20:
        /*0078*/ 	.word	0x00000008
.L_21:


//--------------------- .nv.callgraph             --------------------------
	.section	.nv.callgraph,"",@"SHT_CUDA_CALLGRAPH"
	.align	4
	.sectionentsize	8
	.align		4
        /*0000*/ 	.word	0x00000000
	.align		4
        /*0004*/ 	.word	0xffffffff
	.align		4
        /*0008*/ 	.word	0x00000000
	.align		4
        /*000c*/ 	.word	0xfffffffe
	.align		4
        /*0010*/ 	.word	0x00000000
	.align		4
        /*0014*/ 	.word	0xfffffffd
	.align		4
        /*0018*/ 	.word	0x00000000
	.align		4
        /*001c*/ 	.word	0xfffffffc


//--------------------- .text._Z10cudaKerneliPKfS0_Pf --------------------------
	.section	.text._Z10cudaKerneliPKfS0_Pf,"ax",@progbits
	.align	128
        .global         _Z10cudaKerneliPKfS0_Pf
        .type           _Z10cudaKerneliPKfS0_Pf,@function
        .size           _Z10cudaKerneliPKfS0_Pf,(.L_x_5 - _Z10cudaKerneliPKfS0_Pf)
        .other          _Z10cudaKerneliPKfS0_Pf,@"STO_CUDA_ENTRY STV_DEFAULT"
_Z10cudaKerneliPKfS0_Pf:
.text._Z10cudaKerneliPKfS0_Pf:
[----:B------:R-:W-:Y:S01]  /*0000*/  LDC R1, c[0x0][0x37c] ;  /* 0x0000df00ff017b82 */ /* 0x000fe20000000800 */
[----:B------:R-:W0:Y:S07]  /*0010*/  S2R R0, SR_TID.Y ;  /* 0x0000000000007919 */ /* 0x000e2e0000002200 */
[----:B------:R-:W0:Y:S01]  /*0020*/  S2UR UR4, SR_CTAID.Y ;  /* 0x00000000000479c3 */ /* 0x000e220000002600 */
[----:B------:R-:W1:Y:S01]  /*0030*/  LDCU UR20, c[0x0][0x380] ;  /* 0x00007000ff1477ac */ /* 0x000e620008000800 */
[----:B------:R-:W2:Y:S06]  /*0040*/  S2R R3, SR_TID.X ;  /* 0x0000000000037919 */ /* 0x000eac0000002100 */
[----:B------:R-:W0:Y:S08]  /*0050*/  LDC R13, c[0x0][0x364] ;  /* 0x0000d900ff0d7b82 */ /* 0x000e300000000800 */
[----:B------:R-:W2:Y:S08]  /*0060*/  S2UR UR5, SR_CTAID.X ;  /* 0x00000000000579c3 */ /* 0x000eb00000002500 */
[----:B------:R-:W2:Y:S01]  /*0070*/  LDC R2, c[0x0][0x360] ;  /* 0x0000d800ff027b82 */ /* 0x000ea20000000800 */
[----:B0-----:R-:W-:-:S02]  /*0080*/  IMAD R13, R13, UR4, R0 ;  /* 0x000000040d0d7c24 */ /* 0x001fc4000f8e0200 */
[----:B--2---:R-:W-:-:S05]  /*0090*/  IMAD R0, R2, UR5, R3 ;  /* 0x0000000502007c24 */ /* 0x004fca000f8e0203 */
[----:B------:R-:W-:-:S04]  /*00a0*/  VIMNMX R2, PT, PT, R13, R0, !PT ;  /* 0x000000000d027248 */ /* 0x000fc80007fe0100 */
[----:B-1----:R-:W-:-:S13]  /*00b0*/  ISETP.GE.AND P0, PT, R2, UR20, PT ;  /* 0x0000001402007c0c */ /* 0x002fda000bf06270 */
[----:B------:R-:W-:Y:S05]  /*00c0*/  @P0 EXIT ;  /* 0x000000000000094d */ /* 0x000fea0003800000 */
[----:B------:R-:W-:Y:S01]  /*00d0*/  UISETP.GE.U32.AND UP0, UPT, UR20, 0x8, UPT ;  /* 0x000000081400788c */ /* 0x000fe2000bf06070 */
[----:B------:R-:W-:Y:S02]  /*00e0*/  HFMA2 R12, -RZ, RZ, 0, 0 ;  /* 0x00000000ff0c7431 */ /* 0x000fe400000001ff */
[----:B------:R-:W-:Y:S01]  /*00f0*/  IMAD R13, R13, UR20, RZ ;  /* 0x000000140d0d7c24 */ /* 0x000fe2000f8e02ff */
[----:B------:R-:W-:Y:S01]  /*0100*/  UMOV UR4, URZ ;  /* 0x000000ff00047c82 */ /* 0x000fe20008000000 */
[----:B------:R-:W0:Y:S04]  /*0110*/  LDCU.64 UR18, c[0x0][0x358] ;  /* 0x00006b00ff1277ac */ /* 0x000e280008000a00 */
[----:B------:R-:W-:Y:S05]  /*0120*/  BRA.U !UP0, `(.L_x_0) ;  /* 0x0000000508007547 */ /* 0x000fea000b800000 */
[----:B------:R-:W1:Y:S01]  /*0130*/  LDC.64 R2, c[0x0][0x388] ;  /* 0x0000e200ff027b82 */ /* 0x000e620000000a00 */
[----:B------:R-:W2:Y:S01]  /*0140*/  LDCU.64 UR22, c[0x0][0x390] ;  /* 0x00007200ff1677ac */ /* 0x000ea20008000a00 */
[----:B------:R-:W-:Y:S02]  /*0150*/  MOV R12, RZ ;  /* 0x000000ff000c7202 */ /* 0x000fe40000000f00 */
[----:B------:R-:W-:Y:S01]  /*0160*/  MOV R14, R0 ;  /* 0x00000000000e7202 */ /* 0x000fe20000000f00 */
[----:B------:R-:W-:-:S04]  /*0170*/  ULOP3.LUT UR4, UR20, 0x7ffffff8, URZ, 0xc0, !UPT ;  /* 0x7ffffff814047892 */ /* 0x000fc8000f8ec0ff */
[----:B------:R-:W-:Y:S02]  /*0180*/  UIADD3 UR5, UPT, UPT, -UR4, URZ, URZ ;  /* 0x000000ff04057290 */ /* 0x000fe4000fffe1ff */
[----:B--2---:R-:W-:Y:S02]  /*0190*/  UIMAD.WIDE UR6, UR20, 0x8, UR22 ;  /* 0x00000008140678a5 */ /* 0x004fe4000f8e0216 */
[----:B------:R-:W-:Y:S02]  /*01a0*/  UIMAD.WIDE UR8, UR20, 0xc, UR22 ;  /* 0x0000000c140878a5 */ /* 0x000fe4000f8e0216 */
[----:B------:R-:W-:Y:S01]  /*01b0*/  UIMAD.WIDE UR10, UR20, 0x10, UR22 ;  /* 0x00000010140a78a5 */ /* 0x000fe2000f8e0216 */
[----:B-1----:R-:W-:Y:S01]  /*01c0*/  IMAD.WIDE.U32 R2, R13, 0x4, R2 ;  /* 0x000000040d027825 */ /* 0x002fe200078e0002 */
[----:B------:R-:W-:Y:S02]  /*01d0*/  UIMAD.WIDE UR12, UR20, 0x14, UR22 ;  /* 0x00000014140c78a5 */ /* 0x000fe4000f8e0216 */
[----:B------:R-:W-:Y:S01]  /*01e0*/  UIMAD.WIDE UR14, UR20, 0x18, UR22 ;  /* 0x00000018140e78a5 */ /* 0x000fe2000f8e0216 */
[----:B------:R-:W-:Y:S01]  /*01f0*/  IADD3 R2, P0, PT, R2, 0x10, RZ ;  /* 0x0000001002027810 */ /* 0x000fe20007f1e0ff */
[----:B------:R-:W-:-:S03]  /*0200*/  UIMAD.WIDE UR16, UR20, 0x1c, UR22 ;  /* 0x0000001c141078a5 */ /* 0x000fc6000f8e0216 */
[----:B------:R-:W-:-:S09]  /*0210*/  IADD3.X R3, PT, PT, RZ, R3, RZ, P0, !PT ;  /* 0x00000003ff037210 */ /* 0x000fd200007fe4ff */
.L_x_1:
[----:B------:R-:W-:Y:S01]  /*0220*/  UIMAD.WIDE UR24, UR20, 0x4, UR22 ;  /* 0x00000004141878a5 */ /* 0x000fe2000f8e0216 */
[----:B------:R-:W-:Y:S01]  /*0230*/  MOV R23, 0x4 ;  /* 0x0000000400177802 */ /* 0x000fe20000000f00 */
[----:B------:R-:W-:Y:S01]  /*0240*/  HFMA2 R25, -RZ, RZ, 0, 2.384185791015625e-07 ;  /* 0x00000004ff197431 */ /* 0x000fe200000001ff */
[----:B0-----:R-:W2:Y:S03]  /*0250*/  LDG.E.CONSTANT R21, desc[UR18][R2.64+-0x10] ;  /* 0xfffff01202157981 */ /* 0x001ea6000c1e9900 */
[----:B------:R-:W-:Y:S01]  /*0260*/  IMAD.WIDE R22, R14, R23, UR22 ;  /* 0x000000160e167e25 */ /* 0x000fe2000f8e0217 */
[----:B------:R-:W-:Y:S01]  /*0270*/  MOV R8, UR24 ;  /* 0x0000001800087c02 */ /* 0x000fe20008000f00 */
[----:B------:R-:W3:Y:S01]  /*0280*/  LDG.E.CONSTANT R19, desc[UR18][R2.64+-0xc] ;  /* 0xfffff41202137981 */ /* 0x000ee2000c1e9900 */
[----:B------:R-:W-:-:S03]  /*0290*/  MOV R9, UR25 ;  /* 0x0000001900097c02 */ /* 0x000fc60008000f00 */
[----:B------:R-:W2:Y:S01]  /*02a0*/  LDG.E.CONSTANT R22, desc[UR18][R22.64] ;  /* 0x0000001216167981 */ /* 0x000ea2000c1e9900 */
[----:B------:R-:W-:Y:S02]  /*02b0*/  IMAD.MOV.U32 R11, RZ, RZ, 0x4 ;  /* 0x00000004ff0b7424 */ /* 0x000fe400078e00ff */
[----:B------:R-:W-:-:S04]  /*02c0*/  IMAD.WIDE R8, R14, 0x4, R8 ;  /* 0x000000040e087825 */ /* 0x000fc800078e0208 */
[----:B------:R-:W-:Y:S01]  /*02d0*/  HFMA2 R7, -RZ, RZ, 0, 2.384185791015625e-07 ;  /* 0x00000004ff077431 */ /* 0x000fe200000001ff */
[----:B------:R-:W-:Y:S01]  /*02e0*/  MOV R5, 0x4 ;  /* 0x0000000400057802 */ /* 0x000fe20000000f00 */
[----:B------:R-:W4:Y:S01]  /*02f0*/  LDG.E.CONSTANT R17, desc[UR18][R2.64+-0x8] ;  /* 0xfffff81202117981 */ /* 0x000f22000c1e9900 */
[----:B------:R-:W-:-:S03]  /*0300*/  IMAD.WIDE R24, R14, R25, UR6 ;  /* 0x000000060e187e25 */ /* 0x000fc6000f8e0219 */
[----:B------:R0:W3:Y:S01]  /*0310*/  LDG.E.CONSTANT R20, desc[UR18][R8.64] ;  /* 0x0000001208147981 */ /* 0x0000e2000c1e9900 */
[----:B------:R-:W-:-:S03]  /*0320*/  IMAD.WIDE R10, R14, R11, UR8 ;  /* 0x000000080e0a7e25 */ /* 0x000fc6000f8e020b */
[----:B------:R-:W4:Y:S01]  /*0330*/  LDG.E.CONSTANT R18, desc[UR18][R24.64] ;  /* 0x0000001218127981 */ /* 0x000f22000c1e9900 */
[----:B------:R-:W-:-:S04]  /*0340*/  IMAD.WIDE R4, R14, R5, UR10 ;  /* 0x0000000a0e047e25 */ /* 0x000fc8000f8e0205 */
[----:B------:R-:W-:Y:S01]  /*0350*/  HFMA2 R27, -RZ, RZ, 0, 2.384185791015625e-07 ;  /* 0x00000004ff1b7431 */ /* 0x000fe200000001ff */
[----:B------:R1:W5:Y:S01]  /*0360*/  LDG.E.CONSTANT R16, desc[UR18][R10.64] ;  /* 0x000000120a107981 */ /* 0x000362000c1e9900 */
[C---:B------:R-:W-:Y:S01]  /*0370*/  IMAD.WIDE R6, R14.reuse, R7, UR12 ;  /* 0x0000000c0e067e25 */ /* 0x040fe2000f8e0207 */
[----:B0-----:R-:W-:Y:S02]  /*0380*/  MOV R9, 0x4 ;  /* 0x0000000400097802 */ /* 0x001fe40000000f00 */
[----:B------:R-:W5:Y:S04]  /*0390*/  LDG.E.CONSTANT R15, desc[UR18][R2.64+-0x4] ;  /* 0xfffffc12020f7981 */ /* 0x000f68000c1e9900 */
[----:B------:R0:W5:Y:S01]  /*03a0*/  LDG.E.CONSTANT R4, desc[UR18][R4.64] ;  /* 0x0000001204047981 */ /* 0x000162000c1e9900 */
[----:B------:R-:W-:-:S03]  /*03b0*/  IMAD.WIDE R8, R14, R9, UR14 ;  /* 0x0000000e0e087e25 */ /* 0x000fc6000f8e0209 */
[----:B------:R-:W5:Y:S01]  /*03c0*/  LDG.E.CONSTANT R23, desc[UR18][R2.64] ;  /* 0x0000001202177981 */ /* 0x000f62000c1e9900 */
[----:B-1----:R-:W-:-:S03]  /*03d0*/  IMAD.WIDE R10, R14, R27, UR16 ;  /* 0x000000100e0a7e25 */ /* 0x002fc6000f8e021b */
[----:B------:R-:W5:Y:S04]  /*03e0*/  LDG.E.CONSTANT R7, desc[UR18][R6.64] ;  /* 0x0000001206077981 */ /* 0x000f68000c1e9900 */
[----:B------:R-:W5:Y:S04]  /*03f0*/  LDG.E.CONSTANT R24, desc[UR18][R2.64+0x4] ;  /* 0x0000041202187981 */ /* 0x000f68000c1e9900 */
[----:B------:R-:W5:Y:S04]  /*0400*/  LDG.E.CONSTANT R8, desc[UR18][R8.64] ;  /* 0x0000001208087981 */ /* 0x000f68000c1e9900 */
[----:B------:R-:W5:Y:S04]  /*0410*/  LDG.E.CONSTANT R25, desc[UR18][R2.64+0x8] ;  /* 0x0000081202197981 */ /* 0x000f68000c1e9900 */
[----:B------:R-:W5:Y:S04]  /*0420*/  LDG.E.CONSTANT R10, desc[UR18][R10.64] ;  /* 0x000000120a0a7981 */ /* 0x000f68000c1e9900 */
[----:B------:R1:W5:Y:S01]  /*0430*/  LDG.E.CONSTANT R27, desc[UR18][R2.64+0xc] ;  /* 0x00000c12021b7981 */ /* 0x000362000c1e9900 */
[----:B------:R-:W-:-:S04]  /*0440*/  UIADD3 UR5, UPT, UPT, UR5, 0x8, URZ ;  /* 0x0000000805057890 */ /* 0x000fc8000fffe0ff */
[----:B------:R-:W-:Y:S01]  /*0450*/  UISETP.NE.AND UP0, UPT, UR5, URZ, UPT ;  /* 0x000000ff0500728c */ /* 0x000fe2000bf05270 */
[----:B0-----:R-:W-:Y:S02]  /*0460*/  MOV R5, UR20 ;  /* 0x0000001400057c02 */ /* 0x001fe40008000f00 */
[----:B-1----:R-:W-:-:S03]  /*0470*/  IADD3 R2, P0, PT, R2, 0x20, RZ ;  /* 0x0000002002027810 */ /* 0x002fc60007f1e0ff */
[----:B------:R-:W-:Y:S01]  /*0480*/  IMAD R14, R5, 0x8, R14 ;  /* 0x00000008050e7824 */ /* 0x000fe200078e020e */
[----:B------:R-:W-:Y:S01]  /*0490*/  IADD3.X R3, PT, PT, RZ, R3, RZ, P0, !PT ;  /* 0x00000003ff037210 */ /* 0x000fe200007fe4ff */
[----:B--2---:R-:W-:-:S04]  /*04a0*/  FFMA R22, R21, R22, R12 ;  /* 0x0000001615167223 */ /* 0x004fc8000000000c */
[----:B---3--:R-:W-:-:S04]  /*04b0*/  FFMA R20, R19, R20, R22 ;  /* 0x0000001413147223 */ /* 0x008fc80000000016 */
[----:B----4-:R-:W-:-:S04]  /*04c0*/  FFMA R18, R17, R18, R20 ;  /* 0x0000001211127223 */ /* 0x010fc80000000014 */
[----:B-----5:R-:W-:-:S04]  /*04d0*/  FFMA R16, R15, R16, R18 ;  /* 0x000000100f107223 */ /* 0x020fc80000000012 */
[----:B------:R-:W-:-:S04]  /*04e0*/  FFMA R23, R23, R4, R16 ;  /* 0x0000000417177223 */ /* 0x000fc80000000010 */
[----:B------:R-:W-:-:S04]  /*04f0*/  FFMA R24, R24, R7, R23 ;  /* 0x0000000718187223 */ /* 0x000fc80000000017 */
[----:B------:R-:W-:-:S04]  /*0500*/  FFMA R8, R25, R8, R24 ;  /* 0x0000000819087223 */ /* 0x000fc80000000018 */
[----:B------:R-:W-:Y:S01]  /*0510*/  FFMA R12, R27, R10, R8 ;  /* 0x0000000a1b0c7223 */ /* 0x000fe20000000008 */
[----:B------:R-:W-:Y:S06]  /*0520*/  BRA.U UP0, `(.L_x_1) ;  /* 0xfffffffd003c7547 */ /* 0x000fec000b83ffff */
.L_x_0:
[----:B------:R-:W-:-:S04]  /*0530*/  ULOP3.LUT UR6, UR20, 0x7, URZ, 0xc0, !UPT ;  /* 0x0000000714067892 */ /* 0x000fc8000f8ec0ff */
[----:B------:R-:W-:-:S09]  /*0540*/  UISETP.NE.AND UP0, UPT, UR6, URZ, UPT ;  /* 0x000000ff0600728c */ /* 0x000fd2000bf05270 */
[----:B------:R-:W-:Y:S05]  /*0550*/  BRA.U !UP0, `(.L_x_2) ;  /* 0x0000000508407547 */ /* 0x000fea000b800000 */
[----:B------:R-:W-:Y:S02]  /*0560*/  UISETP.GE.U32.AND UP0, UPT, UR6, 0x4, UPT ;  /* 0x000000040600788c */ /* 0x000fe4000bf06070 */
[----:B------:R-:W-:-:S04]  /*0570*/  ULOP3.LUT UR5, UR20, 0x3, URZ, 0xc0, !UPT ;  /* 0x0000000314057892 */ /* 0x000fc8000f8ec0ff */
[----:B------:R-:W-:-:S03]  /*0580*/  UISETP.NE.AND UP1, UPT, UR5, URZ, UPT ;  /* 0x000000ff0500728c */ /* 0x000fc6000bf25270 */
[----:B------:R-:W-:Y:S08]  /*0590*/  BRA.U !UP0, `(.L_x_3) ;  /* 0x00000001087c7547 */ /* 0x000ff0000b800000 */
[----:B------:R-:W1:Y:S01]  /*05a0*/  LDC.64 R6, c[0x0][0x390] ;  /* 0x0000e400ff067b82 */ /* 0x000e620000000a00 */
[----:B------:R-:W2:Y:S01]  /*05b0*/  LDCU.64 UR6, c[0x0][0x388] ;  /* 0x00007100ff0677ac */ /* 0x000ea20008000a00 */
[----:B------:R-:W-:Y:S02]  /*05c0*/  MOV R9, UR4 ;  /* 0x0000000400097c02 */ /* 0x000fe40008000f00 */
[C---:B------:R-:W-:Y:S02]  /*05d0*/  IADD3 R3, PT, PT, R13.reuse, UR4, RZ ;  /* 0x000000040d037c10 */ /* 0x040fe4000fffe0ff */
[----:B------:R-:W-:Y:S01]  /*05e0*/  IADD3 R10, P0, PT, R13, UR4, RZ ;  /* 0x000000040d0a7c10 */ /* 0x000fe2000ff1e0ff */
[----:B------:R-:W-:Y:S01]  /*05f0*/  IMAD R9, R9, UR20, R0 ;  /* 0x0000001409097c24 */ /* 0x000fe2000f8e0200 */
[----:B------:R-:W3:Y:S01]  /*0600*/  LDC.64 R4, c[0x0][0x388] ;  /* 0x0000e200ff047b82 */ /* 0x000ee20000000a00 */
[----:B------:R-:W-:Y:S02]  /*0610*/  MOV R11, UR20 ;  /* 0x00000014000b7c02 */ /* 0x000fe40008000f00 */
[----:B------:R-:W-:Y:S01]  /*0620*/  MOV R15, UR20 ;  /* 0x00000014000f7c02 */ /* 0x000fe20008000f00 */
[----:B-1----:R-:W-:Y:S01]  /*0630*/  IMAD.WIDE R6, R9, 0x4, R6 ;  /* 0x0000000409067825 */ /* 0x002fe200078e0206 */
[----:B------:R-:W-:-:S05]  /*0640*/  MOV R9, UR20 ;  /* 0x0000001400097c02 */ /* 0x000fca0008000f00 */
[----:B------:R-:W-:Y:S02]  /*0650*/  IMAD.WIDE R8, R9, 0x4, R6 ;  /* 0x0000000409087825 */ /* 0x000fe400078e0206 */
[----:B0-----:R-:W4:Y:S02]  /*0660*/  LDG.E.CONSTANT R6, desc[UR18][R6.64] ;  /* 0x0000001206067981 */ /* 0x001f24000c1e9900 */
[----:B---3--:R-:W-:Y:S01]  /*0670*/  IMAD.WIDE.U32 R4, R3, 0x4, R4 ;  /* 0x0000000403047825 */ /* 0x008fe200078e0004 */
[----:B------:R-:W-:Y:S01]  /*0680*/  IADD3.X R3, PT, PT, RZ, RZ, RZ, P0, !PT ;  /* 0x000000ffff037210 */ /* 0x000fe200007fe4ff */
[----:B------:R-:W3:Y:S01]  /*0690*/  LDG.E.CONSTANT R17, desc[UR18][R8.64] ;  /* 0x0000001208117981 */ /* 0x000ee2000c1e9900 */
[----:B--2---:R-:W-:-:S03]  /*06a0*/  LEA R2, P0, R10, UR6, 0x2 ;  /* 0x000000060a027c11 */ /* 0x004fc6000f8010ff */
[----:B------:R-:W4:Y:S01]  /*06b0*/  LDG.E.CONSTANT R5, desc[UR18][R4.64] ;  /* 0x0000001204057981 */ /* 0x000f22000c1e9900 */
[----:B------:R-:W-:Y:S01]  /*06c0*/  LEA.HI.X R3, R10, UR7, R3, 0x2, P0 ;  /* 0x000000070a037c11 */ /* 0x000fe200080f1403 */
[----:B------:R-:W-:-:S04]  /*06d0*/  IMAD.WIDE R10, R11, 0x4, R8 ;  /* 0x000000040b0a7825 */ /* 0x000fc800078e0208 */
[----:B------:R-:W3:Y:S01]  /*06e0*/  LDG.E.CONSTANT R16, desc[UR18][R2.64+0x4] ;  /* 0x0000041202107981 */ /* 0x000ee2000c1e9900 */
[----:B------:R-:W-:-:S03]  /*06f0*/  IMAD.WIDE R14, R15, 0x4, R10 ;  /* 0x000000040f0e7825 */ /* 0x000fc600078e020a */
[----:B------:R-:W2:Y:S04]  /*0700*/  LDG.E.CONSTANT R19, desc[UR18][R10.64] ;  /* 0x000000120a137981 */ /* 0x000ea8000c1e9900 */
[----:B------:R-:W2:Y:S04]  /*0710*/  LDG.E.CONSTANT R18, desc[UR18][R2.64+0x8] ;  /* 0x0000081202127981 */ /* 0x000ea8000c1e9900 */
[----:B------:R-:W5:Y:S04]  /*0720*/  LDG.E.CONSTANT R20, desc[UR18][R2.64+0xc] ;  /* 0x00000c1202147981 */ /* 0x000f68000c1e9900 */
[----:B------:R-:W5:Y:S01]  /*0730*/  LDG.E.CONSTANT R14, desc[UR18][R14.64] ;  /* 0x000000120e0e7981 */ /* 0x000f62000c1e9900 */
[----:B------:R-:W-:Y:S01]  /*0740*/  UIADD3 UR4, UPT, UPT, UR4, 0x4, URZ ;  /* 0x0000000404047890 */ /* 0x000fe2000fffe0ff */
[----:B----4-:R-:W-:-:S04]  /*0750*/  FFMA R5, R5, R6, R12 ;  /* 0x0000000605057223 */ /* 0x010fc8000000000c */
[----:B---3--:R-:W-:-:S04]  /*0760*/  FFMA R5, R16, R17, R5 ;  /* 0x0000001110057223 */ /* 0x008fc80000000005 */
[----:B--2---:R-:W-:-:S04]  /*0770*/  FFMA R5, R18, R19, R5 ;  /* 0x0000001312057223 */ /* 0x004fc80000000005 */
[----:B-----5:R-:W-:-:S07]  /*0780*/  FFMA R12, R20, R14, R5 ;  /* 0x0000000e140c7223 */ /* 0x020fce0000000005 */
.L_x_3:
[----:B------:R-:W-:Y:S05]  /*0790*/  BRA.U !UP1, `(.L_x_2) ;  /* 0x0000000109b07547 */ /* 0x000fea000b800000 */
[----:B------:R-:W-:Y:S01]  /*07a0*/  UISETP.NE.AND UP0, UPT, UR5, 0x1, UPT ;  /* 0x000000010500788c */ /* 0x000fe2000bf05270 */
[----:B------:R-:W-:Y:S01]  /*07b0*/  MOV R7, UR4 ;  /* 0x0000000400077c02 */ /* 0x000fe20008000f00 */
[----:B------:R-:W-:Y:S02]  /*07c0*/  ULOP3.LUT UR5, UR20, 0x1, URZ, 0xc0, !UPT ;  /* 0x0000000114057892 */ /* 0x000fe4000f8ec0ff */
[----:B------:R-:W-:Y:S02]  /*07d0*/  IMAD.U32 R15, RZ, RZ, UR20 ;  /* 0x00000014ff0f7e24 */ /* 0x000fe4000f8e00ff */
[----:B------:R-:W-:Y:S01]  /*07e0*/  UISETP.NE.U32.AND UP1, UPT, UR5, 0x1, UPT ;  /* 0x000000010500788c */ /* 0x000fe2000bf25070 */
[----:B------:R-:W-:-:S04]  /*07f0*/  PLOP3.LUT P1, PT, PT, PT, UP0, 0x80, 0x8 ;  /* 0x000000000008781c */ /* 0x000fc80003f2f008 */
[----:B------:R-:W1:Y:S01]  /*0800*/  @UP0 LDCU.64 UR6, c[0x0][0x388] ;  /* 0x00007100ff0607ac */ /* 0x000e620008000a00 */
[----:B------:R-:W-:Y:S01]  /*0810*/  PLOP3.LUT P0, PT, PT, PT, UP1, 0x80, 0x8 ;  /* 0x000000000008781c */ /* 0x000fe20003f0f018 */
[----:B------:R-:W2:Y:S01]  /*0820*/  @UP0 LDCU.64 UR8, c[0x0][0x390] ;  /* 0x00007200ff0807ac */ /* 0x000ea20008000a00 */
[----:B------:R-:W3:Y:S06]  /*0830*/  @UP0 LDCU.64 UR10, c[0x0][0x388] ;  /* 0x00007100ff0a07ac */ /* 0x000eec0008000a00 */
[C---:B------:R-:W-:Y:S01]  /*0840*/  @P1 VIADD R3, R13.reuse, UR4 ;  /* 0x000000040d031c36 */ /* 0x040fe20008000000 */
[----:B------:R-:W-:Y:S01]  /*0850*/  @P1 IADD3 R6, P2, PT, R13, UR4, RZ ;  /* 0x000000040d061c10 */ /* 0x000fe2000ff5e0ff */
[----:B------:R-:W4:Y:S01]  /*0860*/  @!UP1 LDCU.64 UR12, c[0x0][0x388] ;  /* 0x00007100ff0c97ac */ /* 0x000f220008000a00 */
[----:B------:R-:W-:Y:S01]  /*0870*/  @UP0 UIADD3 UR4, UPT, UPT, UR4, 0x2, URZ ;  /* 0x0000000204040890 */ /* 0x000fe2000fffe0ff */
[----:B-1----:R-:W-:-:S02]  /*0880*/  MOV R10, UR6 ;  /* 0x00000006000a7c02 */ /* 0x002fc40008000f00 */
[----:B------:R-:W-:Y:S01]  /*0890*/  MOV R11, UR7 ;  /* 0x00000007000b7c02 */ /* 0x000fe20008000f00 */
[----:B------:R-:W1:Y:S01]  /*08a0*/  @!UP1 LDCU.64 UR6, c[0x0][0x390] ;  /* 0x00007200ff0697ac */ /* 0x000e620008000a00 */
[----:B--2---:R-:W-:Y:S02]  /*08b0*/  MOV R4, UR8 ;  /* 0x0000000800047c02 */ /* 0x004fe40008000f00 */
[----:B------:R-:W-:Y:S01]  /*08c0*/  MOV R5, UR9 ;  /* 0x0000000900057c02 */ /* 0x000fe20008000f00 */
[----:B------:R-:W-:-:S04]  /*08d0*/  @P1 IMAD.WIDE.U32 R10, R3, 0x4, R10 ;  /* 0x00000004030a1825 */ /* 0x000fc800078e000a */
[----:B------:R-:W-:Y:S01]  /*08e0*/  @P1 IMAD R3, R7, UR20, R0 ;  /* 0x0000001407031c24 */ /* 0x000fe2000f8e0200 */
[----:B------:R-:W-:Y:S01]  /*08f0*/  @P1 IADD3.X R7, PT, PT, RZ, RZ, RZ, P2, !PT ;  /* 0x000000ffff071210 */ /* 0x000fe200017fe4ff */
[----:B0-----:R-:W2:Y:S01]  /*0900*/  @P1 LDG.E.CONSTANT R11, desc[UR18][R10.64] ;  /* 0x000000120a0b1981 */ /* 0x001ea2000c1e9900 */
[C---:B---3--:R-:W-:Y:S01]  /*0910*/  @P1 LEA R2, P2, R6.reuse, UR10, 0x2 ;  /* 0x0000000a06021c11 */ /* 0x048fe2000f8410ff */
[----:B------:R-:W-:Y:S01]  /*0920*/  @P1 IMAD.WIDE R4, R3, 0x4, R4 ;  /* 0x0000000403041825 */ /* 0x000fe200078e0204 */
[----:B------:R-:W-:Y:S02]  /*0930*/  MOV R19, UR4 ;  /* 0x0000000400137c02 */ /* 0x000fe40008000f00 */
[----:B------:R-:W-:Y:S02]  /*0940*/  @P1 LEA.HI.X R3, R6, UR11, R7, 0x2, P2 ;  /* 0x0000000b06031c11 */ /* 0x000fe400090f1407 */
[----:B----4-:R-:W-:Y:S01]  /*0950*/  MOV R6, UR12 ;  /* 0x0000000c00067c02 */ /* 0x010fe20008000f00 */
[----:B------:R-:W-:Y:S01]  /*0960*/  @P1 IMAD.WIDE R14, R15, 0x4, R4 ;  /* 0x000000040f0e1825 */ /* 0x000fe200078e0204 */
[----:B------:R-:W-:Y:S01]  /*0970*/  MOV R7, UR13 ;  /* 0x0000000d00077c02 */ /* 0x000fe20008000f00 */
[----:B------:R-:W2:Y:S01]  /*0980*/  @P1 LDG.E.CONSTANT R4, desc[UR18][R4.64] ;  /* 0x0000001204041981 */ /* 0x000ea2000c1e9900 */
[----:B------:R-:W-:Y:S01]  /*0990*/  @!P0 IADD3 R17, PT, PT, R13, UR4, RZ ;  /* 0x000000040d118c10 */ /* 0x000fe2000fffe0ff */
[----:B------:R-:W-:Y:S01]  /*09a0*/  @!P0 IMAD R19, R19, UR20, R0 ;  /* 0x0000001413138c24 */ /* 0x000fe2000f8e0200 */
[----:B-1----:R-:W-:Y:S01]  /*09b0*/  MOV R8, UR6 ;  /* 0x0000000600087c02 */ /* 0x002fe20008000f00 */
[----:B------:R-:W3:Y:S01]  /*09c0*/  @P1 LDG.E.CONSTANT R14, desc[UR18][R14.64] ;  /* 0x000000120e0e1981 */ /* 0x000ee2000c1e9900 */
[----:B------:R-:W-:Y:S01]  /*09d0*/  MOV R9, UR7 ;  /* 0x0000000700097c02 */ /* 0x000fe20008000f00 */
[----:B------:R-:W-:-:S02]  /*09e0*/  @!P0 IMAD.WIDE.U32 R6, R17, 0x4, R6 ;  /* 0x0000000411068825 */ /* 0x000fc400078e0006 */
[----:B------:R-:W3:Y:S02]  /*09f0*/  @P1 LDG.E.CONSTANT R2, desc[UR18][R2.64+0x4] ;  /* 0x0000041202021981 */ /* 0x000ee4000c1e9900 */
[----:B------:R-:W-:Y:S02]  /*0a00*/  @!P0 IMAD.WIDE R8, R19, 0x4, R8 ;  /* 0x0000000413088825 */ /* 0x000fe400078e0208 */
[----:B------:R-:W4:Y:S04]  /*0a10*/  @!P0 LDG.E.CONSTANT R7, desc[UR18][R6.64] ;  /* 0x0000001206078981 */ /* 0x000f28000c1e9900 */
[----:B------:R-:W4:Y:S01]  /*0a20*/  @!P0 LDG.E.CONSTANT R8, desc[UR18][R8.64] ;  /* 0x0000001208088981 */ /* 0x000f22000c1e9900 */
[----:B--2---:R-:W-:-:S04]  /*0a30*/  @P1 FFMA R11, R11, R4, R12 ;  /* 0x000000040b0b1223 */ /* 0x004fc8000000000c */
[----:B---3--:R-:W-:-:S04]  /*0a40*/  @P1 FFMA R12, R2, R14, R11 ;  /* 0x0000000e020c1223 */ /* 0x008fc8000000000b */
[----:B----4-:R-:W-:-:S07]  /*0a50*/  @!P0 FFMA R12, R7, R8, R12 ;  /* 0x00000008070c8223 */ /* 0x010fce000000000c */
.L_x_2:
[----:B------:R-:W1:Y:S01]  /*0a60*/  LDC.64 R2, c[0x0][0x398] ;  /* 0x0000e600ff027b82 */ /* 0x000e620000000a00 */
[----:B------:R-:W-:-:S05]  /*0a70*/  IADD3 R13, PT, PT, R0, R13, RZ ;  /* 0x0000000d000d7210 */ /* 0x000fca0007ffe0ff */
[----:B-1----:R-:W-:-:S05]  /*0a80*/  IMAD.WIDE R2, R13, 0x4, R2 ;  /* 0x000000040d027825 */ /* 0x002fca00078e0202 */
[----:B0-----:R-:W-:Y:S01]  /*0a90*/  STG.E desc[UR18][R2.64], R12 ;  /* 0x0000000c02007986 */ /* 0x001fe2000c101912 */
[----:B------:R-:W-:Y:S05]  /*0aa0*/  EXIT ;  /* 0x000000000000794d */ /* 0x000fea0003800000 */
.L_x_4:
[----:B------:R-:W-:-:S00]  /*0ab0*/  BRA `(.L_x_4) ;  /* 0xfffffffc00fc7947 */ /* 0x000fc0000383ffff */
[----:B------:R-:W-:-:S00]  /*0ac0*/  NOP ;  /* 0x0000000000007918 */ /* 0x000fc00000000000 */
        /* <DEDUP_REMOVED lines=11> */
.L_x_5:


//--------------------- .nv.shared.reserved.0     --------------------------
	.section	.nv.shared.reserved.0,"aw",@nobits
	.weak		__nv_reservedSMEM_offset_0_alias
	.size		__nv_reservedSMEM_offset_0_alias, 0, 64
	.other		__nv_reservedSMEM_offset_0_alias,@"STO_CUDA_RESERVED_SHARED STV_DEFAULT"
__nv_reservedSMEM_offset_0_alias:
	.zero		0
	.zero		64


//--------------------- .nv.constant0._Z10cudaKerneliPKfS0_Pf --------------------------
	.section	.nv.constant0._Z10cudaKerneliPKfS0_Pf,"a",@progbits
	.sectionflags	@""
	.align	4
.nv.constant0._Z10cudaKerneliPKfS0_Pf:
	.zero		928


//--------------------- SYMBOLS --------------------------

	.type		.nv.reservedSmem.offset0,@object
	.size		.nv.reservedSmem.offset0,0x4
